//
// Generated by NVIDIA NVVM Compiler
//
// Compiler Build ID: CL-36424714
// Cuda compilation tools, release 13.0, V13.0.88
// Based on NVVM 20.0.0
//

.version 9.0
.target sm_100
.address_size 64

	// .globl	_Z17cudaBYUSimplifiedPfS_S_S_iiS_

.visible .entry _Z17cudaBYUSimplifiedPfS_S_S_iiS_(
	.param .u64 .ptr .align 1 _Z17cudaBYUSimplifiedPfS_S_S_iiS__param_0,
	.param .u64 .ptr .align 1 _Z17cudaBYUSimplifiedPfS_S_S_iiS__param_1,
	.param .u64 .ptr .align 1 _Z17cudaBYUSimplifiedPfS_S_S_iiS__param_2,
	.param .u64 .ptr .align 1 _Z17cudaBYUSimplifiedPfS_S_S_iiS__param_3,
	.param .u32 _Z17cudaBYUSimplifiedPfS_S_S_iiS__param_4,
	.param .u32 _Z17cudaBYUSimplifiedPfS_S_S_iiS__param_5,
	.param .u64 .ptr .align 1 _Z17cudaBYUSimplifiedPfS_S_S_iiS__param_6
)
{
	.reg .pred 	%p<11>;
	.reg .b32 	%r<36>;
	.reg .b32 	%f<212>;
	.reg .b64 	%rd<42>;

	ld.param.u64 	%rd12, [_Z17cudaBYUSimplifiedPfS_S_S_iiS__param_0];
	ld.param.u64 	%rd13, [_Z17cudaBYUSimplifiedPfS_S_S_iiS__param_1];
	ld.param.u64 	%rd14, [_Z17cudaBYUSimplifiedPfS_S_S_iiS__param_2];
	ld.param.u64 	%rd15, [_Z17cudaBYUSimplifiedPfS_S_S_iiS__param_3];
	ld.param.u32 	%r20, [_Z17cudaBYUSimplifiedPfS_S_S_iiS__param_4];
	ld.param.u32 	%r19, [_Z17cudaBYUSimplifiedPfS_S_S_iiS__param_5];
	ld.param.u64 	%rd11, [_Z17cudaBYUSimplifiedPfS_S_S_iiS__param_6];
	cvta.to.global.u64 	%rd1, %rd15;
	cvta.to.global.u64 	%rd2, %rd14;
	cvta.to.global.u64 	%rd3, %rd13;
	cvta.to.global.u64 	%rd4, %rd12;
	mov.u32 	%r21, %ctaid.x;
	mov.u32 	%r22, %ntid.x;
	mov.u32 	%r23, %tid.x;
	mad.lo.s32 	%r1, %r21, %r22, %r23;
	setp.ge.s32 	%p1, %r1, %r20;
	@%p1 bra 	$L__BB0_16;
	setp.lt.s32 	%p2, %r19, 1;
	mov.f32 	%f211, 0f00000000;
	@%p2 bra 	$L__BB0_15;
	and.b32  	%r2, %r19, 7;
	and.b32  	%r3, %r19, 3;
	and.b32  	%r4, %r19, 2147483640;
	and.b32  	%r5, %r19, 1;
	neg.s32 	%r6, %r4;
	mov.f32 	%f211, 0f00000000;
	mov.b32 	%r30, 0;
$L__BB0_3:
	setp.lt.u32 	%p3, %r19, 8;
	mad.lo.s32 	%r8, %r30, %r19, %r1;
	mov.f32 	%f210, 0f00000000;
	mov.b32 	%r34, 0;
	mov.f32 	%f209, %f210;
	@%p3 bra 	$L__BB0_6;
	add.s64 	%rd41, %rd2, 16;
	add.s64 	%rd40, %rd1, 16;
	mov.f32 	%f210, 0f00000000;
	mov.u32 	%r31, %r8;
	mov.u32 	%r32, %r6;
$L__BB0_5:
	.pragma "nounroll";
	mul.wide.s32 	%rd16, %r31, 4;
	add.s64 	%rd17, %rd4, %rd16;
	add.s64 	%rd18, %rd3, %rd16;
	ld.global.f32 	%f33, [%rd17];
	ld.global.f32 	%f34, [%rd18];
	ld.global.f32 	%f35, [%rd41+-16];
	ld.global.f32 	%f36, [%rd40+-16];
	mul.f32 	%f37, %f34, %f36;
	fma.rn.f32 	%f38, %f33, %f35, %f37;
	add.f32 	%f39, %f209, %f38;
	mul.f32 	%f40, %f34, %f35;
	mul.f32 	%f41, %f33, %f36;
	sub.f32 	%f42, %f40, %f41;
	add.f32 	%f43, %f210, %f42;
	ld.global.f32 	%f44, [%rd17+4];
	ld.global.f32 	%f45, [%rd18+4];
	ld.global.f32 	%f46, [%rd41+-12];
	ld.global.f32 	%f47, [%rd40+-12];
	mul.f32 	%f48, %f45, %f47;
	fma.rn.f32 	%f49, %f44, %f46, %f48;
	add.f32 	%f50, %f39, %f49;
	mul.f32 	%f51, %f45, %f46;
	mul.f32 	%f52, %f44, %f47;
	sub.f32 	%f53, %f51, %f52;
	add.f32 	%f54, %f43, %f53;
	ld.global.f32 	%f55, [%rd17+8];
	ld.global.f32 	%f56, [%rd18+8];
	ld.global.f32 	%f57, [%rd41+-8];
	ld.global.f32 	%f58, [%rd40+-8];
	mul.f32 	%f59, %f56, %f58;
	fma.rn.f32 	%f60, %f55, %f57, %f59;
	add.f32 	%f61, %f50, %f60;
	mul.f32 	%f62, %f56, %f57;
	mul.f32 	%f63, %f55, %f58;
	sub.f32 	%f64, %f62, %f63;
	add.f32 	%f65, %f54, %f64;
	ld.global.f32 	%f66, [%rd17+12];
	ld.global.f32 	%f67, [%rd18+12];
	ld.global.f32 	%f68, [%rd41+-4];
	ld.global.f32 	%f69, [%rd40+-4];
	mul.f32 	%f70, %f67, %f69;
	fma.rn.f32 	%f71, %f66, %f68, %f70;
	add.f32 	%f72, %f61, %f71;
	mul.f32 	%f73, %f67, %f68;
	mul.f32 	%f74, %f66, %f69;
	sub.f32 	%f75, %f73, %f74;
	add.f32 	%f76, %f65, %f75;
	ld.global.f32 	%f77, [%rd17+16];
	ld.global.f32 	%f78, [%rd18+16];
	ld.global.f32 	%f79, [%rd41];
	ld.global.f32 	%f80, [%rd40];
	mul.f32 	%f81, %f78, %f80;
	fma.rn.f32 	%f82, %f77, %f79, %f81;
	add.f32 	%f83, %f72, %f82;
	mul.f32 	%f84, %f78, %f79;
	mul.f32 	%f85, %f77, %f80;
	sub.f32 	%f86, %f84, %f85;
	add.f32 	%f87, %f76, %f86;
	ld.global.f32 	%f88, [%rd17+20];
	ld.global.f32 	%f89, [%rd18+20];
	ld.global.f32 	%f90, [%rd41+4];
	ld.global.f32 	%f91, [%rd40+4];
	mul.f32 	%f92, %f89, %f91;
	fma.rn.f32 	%f93, %f88, %f90, %f92;
	add.f32 	%f94, %f83, %f93;
	mul.f32 	%f95, %f89, %f90;
	mul.f32 	%f96, %f88, %f91;
	sub.f32 	%f97, %f95, %f96;
	add.f32 	%f98, %f87, %f97;
	ld.global.f32 	%f99, [%rd17+24];
	ld.global.f32 	%f100, [%rd18+24];
	ld.global.f32 	%f101, [%rd41+8];
	ld.global.f32 	%f102, [%rd40+8];
	mul.f32 	%f103, %f100, %f102;
	fma.rn.f32 	%f104, %f99, %f101, %f103;
	add.f32 	%f105, %f94, %f104;
	mul.f32 	%f106, %f100, %f101;
	mul.f32 	%f107, %f99, %f102;
	sub.f32 	%f108, %f106, %f107;
	add.f32 	%f109, %f98, %f108;
	ld.global.f32 	%f110, [%rd17+28];
	ld.global.f32 	%f111, [%rd18+28];
	ld.global.f32 	%f112, [%rd41+12];
	ld.global.f32 	%f113, [%rd40+12];
	mul.f32 	%f114, %f111, %f113;
	fma.rn.f32 	%f115, %f110, %f112, %f114;
	add.f32 	%f209, %f105, %f115;
	mul.f32 	%f116, %f111, %f112;
	mul.f32 	%f117, %f110, %f113;
	sub.f32 	%f118, %f116, %f117;
	add.f32 	%f210, %f109, %f118;
	add.s32 	%r32, %r32, 8;
	add.s32 	%r31, %r31, 8;
	add.s64 	%rd41, %rd41, 32;
	add.s64 	%rd40, %rd40, 32;
	setp.ne.s32 	%p4, %r32, 0;
	mov.u32 	%r34, %r4;
	@%p4 bra 	$L__BB0_5;
$L__BB0_6:
	setp.eq.s32 	%p5, %r2, 0;
	@%p5 bra 	$L__BB0_14;
	add.s32 	%r26, %r2, -1;
	setp.lt.u32 	%p6, %r26, 3;
	@%p6 bra 	$L__BB0_9;
	add.s32 	%r27, %r8, %r34;
	mul.wide.s32 	%rd19, %r27, 4;
	add.s64 	%rd20, %rd4, %rd19;
	ld.global.f32 	%f120, [%rd20];
	add.s64 	%rd21, %rd3, %rd19;
	ld.global.f32 	%f121, [%rd21];
	mul.wide.u32 	%rd22, %r34, 4;
	add.s64 	%rd23, %rd2, %rd22;
	ld.global.f32 	%f122, [%rd23];
	add.s64 	%rd24, %rd1, %rd22;
	ld.global.f32 	%f123, [%rd24];
	mul.f32 	%f124, %f121, %f123;
	fma.rn.f32 	%f125, %f120, %f122, %f124;
	add.f32 	%f126, %f209, %f125;
	mul.f32 	%f127, %f121, %f122;
	mul.f32 	%f128, %f120, %f123;
	sub.f32 	%f129, %f127, %f128;
	add.f32 	%f130, %f210, %f129;
	ld.global.f32 	%f131, [%rd20+4];
	ld.global.f32 	%f132, [%rd21+4];
	ld.global.f32 	%f133, [%rd23+4];
	ld.global.f32 	%f134, [%rd24+4];
	mul.f32 	%f135, %f132, %f134;
	fma.rn.f32 	%f136, %f131, %f133, %f135;
	add.f32 	%f137, %f126, %f136;
	mul.f32 	%f138, %f132, %f133;
	mul.f32 	%f139, %f131, %f134;
	sub.f32 	%f140, %f138, %f139;
	add.f32 	%f141, %f130, %f140;
	ld.global.f32 	%f142, [%rd20+8];
	ld.global.f32 	%f143, [%rd21+8];
	ld.global.f32 	%f144, [%rd23+8];
	ld.global.f32 	%f145, [%rd24+8];
	mul.f32 	%f146, %f143, %f145;
	fma.rn.f32 	%f147, %f142, %f144, %f146;
	add.f32 	%f148, %f137, %f147;
	mul.f32 	%f149, %f143, %f144;
	mul.f32 	%f150, %f142, %f145;
	sub.f32 	%f151, %f149, %f150;
	add.f32 	%f152, %f141, %f151;
	ld.global.f32 	%f153, [%rd20+12];
	ld.global.f32 	%f154, [%rd21+12];
	ld.global.f32 	%f155, [%rd23+12];
	ld.global.f32 	%f156, [%rd24+12];
	mul.f32 	%f157, %f154, %f156;
	fma.rn.f32 	%f158, %f153, %f155, %f157;
	add.f32 	%f209, %f148, %f158;
	mul.f32 	%f159, %f154, %f155;
	mul.f32 	%f160, %f153, %f156;
	sub.f32 	%f161, %f159, %f160;
	add.f32 	%f210, %f152, %f161;
	add.s32 	%r34, %r34, 4;
$L__BB0_9:
	setp.eq.s32 	%p7, %r3, 0;
	@%p7 bra 	$L__BB0_14;
	setp.eq.s32 	%p8, %r3, 1;
	@%p8 bra 	$L__BB0_12;
	add.s32 	%r28, %r8, %r34;
	mul.wide.s32 	%rd25, %r28, 4;
	add.s64 	%rd26, %rd4, %rd25;
	ld.global.f32 	%f163, [%rd26];
	add.s64 	%rd27, %rd3, %rd25;
	ld.global.f32 	%f164, [%rd27];
	mul.wide.u32 	%rd28, %r34, 4;
	add.s64 	%rd29, %rd2, %rd28;
	ld.global.f32 	%f165, [%rd29];
	add.s64 	%rd30, %rd1, %rd28;
	ld.global.f32 	%f166, [%rd30];
	mul.f32 	%f167, %f164, %f166;
	fma.rn.f32 	%f168, %f163, %f165, %f167;
	add.f32 	%f169, %f209, %f168;
	mul.f32 	%f170, %f164, %f165;
	mul.f32 	%f171, %f163, %f166;
	sub.f32 	%f172, %f170, %f171;
	add.f32 	%f173, %f210, %f172;
	ld.global.f32 	%f174, [%rd26+4];
	ld.global.f32 	%f175, [%rd27+4];
	ld.global.f32 	%f176, [%rd29+4];
	ld.global.f32 	%f177, [%rd30+4];
	mul.f32 	%f178, %f175, %f177;
	fma.rn.f32 	%f179, %f174, %f176, %f178;
	add.f32 	%f209, %f169, %f179;
	mul.f32 	%f180, %f175, %f176;
	mul.f32 	%f181, %f174, %f177;
	sub.f32 	%f182, %f180, %f181;
	add.f32 	%f210, %f173, %f182;
	add.s32 	%r34, %r34, 2;
$L__BB0_12:
	setp.eq.s32 	%p9, %r5, 0;
	@%p9 bra 	$L__BB0_14;
	add.s32 	%r29, %r8, %r34;
	mul.wide.s32 	%rd31, %r29, 4;
	add.s64 	%rd32, %rd4, %rd31;
	ld.global.f32 	%f183, [%rd32];
	add.s64 	%rd33, %rd3, %rd31;
	ld.global.f32 	%f184, [%rd33];
	mul.wide.u32 	%rd34, %r34, 4;
	add.s64 	%rd35, %rd2, %rd34;
	ld.global.f32 	%f185, [%rd35];
	add.s64 	%rd36, %rd1, %rd34;
	ld.global.f32 	%f186, [%rd36];
	mul.f32 	%f187, %f184, %f186;
	fma.rn.f32 	%f188, %f183, %f185, %f187;
	add.f32 	%f209, %f209, %f188;
	mul.f32 	%f189, %f184, %f185;
	mul.f32 	%f190, %f183, %f186;
	sub.f32 	%f191, %f189, %f190;
	add.f32 	%f210, %f210, %f191;
$L__BB0_14:
	mul.f32 	%f192, %f210, %f210;
	fma.rn.f32 	%f193, %f209, %f209, %f192;
	add.f32 	%f211, %f211, %f193;
	add.s32 	%r30, %r30, 1;
	setp.ne.s32 	%p10, %r30, 8;
	@%p10 bra 	$L__BB0_3;
$L__BB0_15:
	cvta.to.global.u64 	%rd37, %rd11;
	mul.wide.s32 	%rd38, %r1, 4;
	add.s64 	%rd39, %rd37, %rd38;
	st.global.f32 	[%rd39], %f211;
$L__BB0_16:
	ret;

}


// ===== COMPILED SASS (sm_100) =====

	.target	sm_100

	.elftype	@"ET_EXEC"


//--------------------- .note.nv.tkinfo           --------------------------
	.section	.note.nv.tkinfo,"",@"SHT_NOTE"
	.sectionflags	@"SHF_NOTE_NV_TKINFO"
	.tkinfo
        /*0018*/ 	.word	0x00000002
        /*0030*/ 	.string	""
        /*0030*/ 	.string	"ptxas"
        /*0030*/ 	.string	"Cuda compilation tools, release 13.0, V13.0.88"
        /*0030*/ 	.string	"Build cuda_13.0.r13.0/compiler.36424714_0"
        /*0030*/ 	.string	"-arch sm_100 -m 64 "



//--------------------- .note.nv.cuinfo           --------------------------
	.section	.note.nv.cuinfo,"",@"SHT_NOTE"
	.sectionflags	@"SHF_NOTE_NV_CUINFO"
        /*0018*/ 	.short	0x0002
        /*001a*/ 	.short	0x0064
        /*001c*/ 	.short	0x0082
	.zero		2


//--------------------- .nv.info                  --------------------------
	.section	.nv.info,"",@"SHT_CUDA_INFO"
	.align	4


	//----- nvinfo : EIATTR_REGCOUNT
	.align		4
        /*0000*/ 	.byte	0x04, 0x2f
        /*0002*/ 	.short	(.L_1 - .L_0)
	.align		4
.L_0:
        /*0004*/ 	.word	index@(_Z17cudaBYUSimplifiedPfS_S_S_iiS_)
        /*0008*/ 	.word	0x00000020


	//----- nvinfo : EIATTR_FRAME_SIZE
	.align		4
.L_1:
        /*000c*/ 	.byte	0x04, 0x11
        /*000e*/ 	.short	(.L_3 - .L_2)
	.align		4
.L_2:
        /*0010*/ 	.word	index@(_Z17cudaBYUSimplifiedPfS_S_S_iiS_)
        /*0014*/ 	.word	0x00000000


	//----- nvinfo : EIATTR_MIN_STACK_SIZE
	.align		4
.L_3:
        /*0018*/ 	.byte	0x04, 0x12
        /*001a*/ 	.short	(.L_5 - .L_4)
	.align		4
.L_4:
        /*001c*/ 	.word	index@(_Z17cudaBYUSimplifiedPfS_S_S_iiS_)
        /*0020*/ 	.word	0x00000000
.L_5:


//--------------------- .nv.compat                --------------------------
	.section	.nv.compat,"",@"SHT_CUDA_COMPAT_INFO"
	.align	4
        /*0000*/ 	.byte	0x02, 0x09, 0x00, 0x00, 0x02, 0x02, 0x01, 0x00, 0x02, 0x05, 0x05, 0x00, 0x03, 0x07, 0x01, 0x01
        /*0010*/ 	.byte	0x02, 0x03, 0x00, 0x00, 0x02, 0x06, 0x01, 0x00, 0x04, 0x0b, 0x08, 0x00, 0x09, 0x00, 0x00, 0x00
        /*0020*/ 	.byte	0x00, 0x00, 0x00, 0x00


//--------------------- .nv.info._Z17cudaBYUSimplifiedPfS_S_S_iiS_ --------------------------
	.section	.nv.info._Z17cudaBYUSimplifiedPfS_S_S_iiS_,"",@"SHT_CUDA_INFO"
	.sectionflags	@""
	.align	4


	//----- nvinfo : EIATTR_CUDA_API_VERSION
	.align		4
        /*0000*/ 	.byte	0x04, 0x37
        /*0002*/ 	.short	(.L_7 - .L_6)
.L_6:
        /*0004*/ 	.word	0x00000082


	//----- nvinfo : EIATTR_KPARAM_INFO
	.align		4
.L_7:
        /*0008*/ 	.byte	0x04, 0x17
        /*000a*/ 	.short	(.L_9 - .L_8)
.L_8:
        /*000c*/ 	.word	0x00000000
        /*0010*/ 	.short	0x0006
        /*0012*/ 	.short	0x0028
        /*0014*/ 	.byte	0x00, 0xf5, 0x21, 0x00


	//----- nvinfo : EIATTR_KPARAM_INFO
	.align		4
.L_9:
        /*0018*/ 	.byte	0x04, 0x17
        /*001a*/ 	.short	(.L_11 - .L_10)
.L_10:
        /*001c*/ 	.word	0x00000000
        /*0020*/ 	.short	0x0005
        /*0022*/ 	.short	0x0024
        /*0024*/ 	.byte	0x00, 0xf0, 0x11, 0x00


	//----- nvinfo : EIATTR_KPARAM_INFO
	.align		4
.L_11:
        /*0028*/ 	.byte	0x04, 0x17
        /*002a*/ 	.short	(.L_13 - .L_12)
.L_12:
        /*002c*/ 	.word	0x00000000
        /*0030*/ 	.short	0x0004
        /*0032*/ 	.short	0x0020
        /*0034*/ 	.byte	0x00, 0xf0, 0x11, 0x00


	//----- nvinfo : EIATTR_KPARAM_INFO
	.align		4
.L_13:
        /*0038*/ 	.byte	0x04, 0x17
        /*003a*/ 	.short	(.L_15 - .L_14)
.L_14:
        /*003c*/ 	.word	0x00000000
        /*0040*/ 	.short	0x0003
        /*0042*/ 	.short	0x0018
        /*0044*/ 	.byte	0x00, 0xf5, 0x21, 0x00


	//----- nvinfo : EIATTR_KPARAM_INFO
	.align		4
.L_15:
        /*0048*/ 	.byte	0x04, 0x17
        /*004a*/ 	.short	(.L_17 - .L_16)
.L_16:
        /*004c*/ 	.word	0x00000000
        /*0050*/ 	.short	0x0002
        /*0052*/ 	.short	0x0010
        /*0054*/ 	.byte	0x00, 0xf5, 0x21, 0x00


	//----- nvinfo : EIATTR_KPARAM_INFO
	.align		4
.L_17:
        /*0058*/ 	.byte	0x04, 0x17
        /*005a*/ 	.short	(.L_19 - .L_18)
.L_18:
        /*005c*/ 	.word	0x00000000
        /*0060*/ 	.short	0x0001
        /*0062*/ 	.short	0x0008
        /*0064*/ 	.byte	0x00, 0xf5, 0x21, 0x00


	//----- nvinfo : EIATTR_KPARAM_INFO
	.align		4
.L_19:
        /*0068*/ 	.byte	0x04, 0x17
        /*006a*/ 	.short	(.L_21 - .L_20)
.L_20:
        /*006c*/ 	.word	0x00000000
        /*0070*/ 	.short	0x0000
        /*0072*/ 	.short	0x0000
        /*0074*/ 	.byte	0x00, 0xf5, 0x21, 0x00


	//----- nvinfo : EIATTR_SPARSE_MMA_MASK
	.align		4
.L_21:
        /*0078*/ 	.byte	0x03, 0x50
        /*007a*/ 	.short	0x0000


	//----- nvinfo : EIATTR_MAXREG_COUNT
	.align		4
        /*007c*/ 	.byte	0x03, 0x1b
        /*007e*/ 	.short	0x00ff


	//----- nvinfo : EIATTR_MERCURY_ISA_VERSION
	.align		4
        /*0080*/ 	.byte	0x03, 0x5f
        /*0082*/ 	.short	0x0101


	//----- nvinfo : EIATTR_VRC_CTA_INIT_COUNT
	.align		4
        /*0084*/ 	.byte	0x02, 0x4a
	.zero		1
	.zero		1


	//----- nvinfo : EIATTR_EXIT_INSTR_OFFSETS
	.align		4
        /*0088*/ 	.byte	0x04, 0x1c
        /*008a*/ 	.short	(.L_23 - .L_22)


	//   ....[0]....
.L_22:
        /*008c*/ 	.word	0x00000070


	//   ....[1]....
        /*0090*/ 	.word	0x00000f90


	//----- nvinfo : EIATTR_CBANK_PARAM_SIZE
	.align		4
.L_23:
        /*0094*/ 	.byte	0x03, 0x19
        /*0096*/ 	.short	0x0030


	//----- nvinfo : EIATTR_PARAM_CBANK
	.align		4
        /*0098*/ 	.byte	0x04, 0x0a
        /*009a*/ 	.short	(.L_25 - .L_24)
	.align		4
.L_24:
        /*009c*/ 	.word	index@(.nv.constant0._Z17cudaBYUSimplifiedPfS_S_S_iiS_)
        /*00a0*/ 	.short	0x0380
        /*00a2*/ 	.short	0x0030


	//----- nvinfo : EIATTR_SW_WAR
	.align		4
.L_25:
        /*00a4*/ 	.byte	0x04, 0x36
        /*00a6*/ 	.short	(.L_27 - .L_26)
.L_26:
        /*00a8*/ 	.word	0x00000008
.L_27:


//--------------------- .nv.callgraph             --------------------------
	.section	.nv.callgraph,"",@"SHT_CUDA_CALLGRAPH"
	.align	4
	.sectionentsize	8
	.align		4
        /*0000*/ 	.word	0x00000000
	.align		4
        /*0004*/ 	.word	0xffffffff
	.align		4
        /*0008*/ 	.word	0x00000000
	.align		4
        /*000c*/ 	.word	0xfffffffe
	.align		4
        /*0010*/ 	.word	0x00000000
	.align		4
        /*0014*/ 	.word	0xfffffffd
	.align		4
        /*0018*/ 	.word	0x00000000
	.align		4
        /*001c*/ 	.word	0xfffffffc


//--------------------- .text._Z17cudaBYUSimplifiedPfS_S_S_iiS_ --------------------------
	.section	.text._Z17cudaBYUSimplifiedPfS_S_S_iiS_,"ax",@progbits
	.align	128
        .global         _Z17cudaBYUSimplifiedPfS_S_S_iiS_
        .type           _Z17cudaBYUSimplifiedPfS_S_S_iiS_,@function
        .size           _Z17cudaBYUSimplifiedPfS_S_S_iiS_,(.L_x_8 - _Z17cudaBYUSimplifiedPfS_S_S_iiS_)
        .other          _Z17cudaBYUSimplifiedPfS_S_S_iiS_,@"STO_CUDA_ENTRY STV_DEFAULT"
_Z17cudaBYUSimplifiedPfS_S_S_iiS_:
.text._Z17cudaBYUSimplifiedPfS_S_S_iiS_:
[----:B------:R-:W-:Y:S01]  /*0000*/  LDC R1, c[0x0][0x37c] ;  /* 0x0000df00ff017b82 */ /* 0x000fe20000000800 */
[----:B------:R-:W0:Y:S07]  /*0010*/  S2R R3, SR_TID.X ;  /* 0x0000000000037919 */ /* 0x000e2e0000002100 */
[----:B------:R-:W0:Y:S01]  /*0020*/  S2UR UR4, SR_CTAID.X ;  /* 0x00000000000479c3 */ /* 0x000e220000002500 */
[----:B------:R-:W1:Y:S07]  /*0030*/  LDCU UR5, c[0x0][0x3a0] ;  /* 0x00007400ff0577ac */ /* 0x000e6e0008000800 */
[----:B------:R-:W0:Y:S02]  /*0040*/  LDC R0, c[0x0][0x360] ;  /* 0x0000d800ff007b82 */ /* 0x000e240000000800 */
[----:B0-----:R-:W-:-:S05]  /*0050*/  IMAD R0, R0, UR4, R3 ;  /* 0x0000000400007c24 */ /* 0x001fca000f8e0203 */
[----:B-1----:R-:W-:-:S13]  /*0060*/  ISETP.GE.AND P0, PT, R0, UR5, PT ;  /* 0x0000000500007c0c */ /* 0x002fda000bf06270 */
[----:B------:R-:W-:Y:S05]  /*0070*/  @P0 EXIT ;  /* 0x000000000000094d */ /* 0x000fea0003800000 */
[----:B------:R-:W0:Y:S01]  /*0080*/  LDCU UR5, c[0x0][0x3a4] ;  /* 0x00007480ff0577ac */ /* 0x000e220008000800 */
[----:B------:R-:W-:Y:S01]  /*0090*/  HFMA2 R10, -RZ, RZ, 0, 0 ;  /* 0x00000000ff0a7431 */ /* 0x000fe200000001ff */
[----:B------:R-:W1:Y:S01]  /*00a0*/  LDCU.64 UR18, c[0x0][0x358] ;  /* 0x00006b00ff1277ac */ /* 0x000e620008000a00 */
[----:B0-----:R-:W-:-:S09]  /*00b0*/  UISETP.GE.AND UP0, UPT, UR5, 0x1, UPT ;  /* 0x000000010500788c */ /* 0x001fd2000bf06270 */
[----:B-1----:R-:W-:Y:S05]  /*00c0*/  BRA.U !UP0, `(.L_x_0) ;  /* 0x0000000d08a47547 */ /* 0x002fea000b800000 */
[----:B------:R-:W-:Y:S01]  /*00d0*/  ULOP3.LUT UR16, UR5, 0x7ffffff8, URZ, 0xc0, !UPT ;  /* 0x7ffffff805107892 */ /* 0x000fe2000f8ec0ff */
[----:B------:R-:W-:Y:S01]  /*00e0*/  MOV R10, RZ ;  /* 0x000000ff000a7202 */ /* 0x000fe20000000f00 */
[----:B------:R-:W-:Y:S02]  /*00f0*/  ULOP3.LUT UR11, UR5, 0x7, URZ, 0xc0, !UPT ;  /* 0x00000007050b7892 */ /* 0x000fe4000f8ec0ff */
[----:B------:R-:W-:Y:S02]  /*0100*/  ULOP3.LUT UR5, UR5, 0x3, URZ, 0xc0, !UPT ;  /* 0x0000000305057892 */ /* 0x000fe4000f8ec0ff */
[----:B------:R-:W-:Y:S01]  /*0110*/  UIADD3 UR10, UPT, UPT, -UR16, URZ, URZ ;  /* 0x000000ff100a7290 */ /* 0x000fe2000fffe1ff */
[----:B------:R-:W-:-:S11]  /*0120*/  UMOV UR4, URZ ;  /* 0x000000ff00047c82 */ /* 0x000fd60008000000 */
.L_x_6:
[----:B------:R-:W0:Y:S01]  /*0130*/  LDC R11, c[0x0][0x3a4] ;  /* 0x0000e900ff0b7b82 */ /* 0x000e220000000800 */
[----:B------:R-:W-:Y:S02]  /*0140*/  CS2R R14, SRZ ;  /* 0x00000000000e7805 */ /* 0x000fe4000001ff00 */
[----:B------:R-:W-:Y:S02]  /*0150*/  MOV R13, RZ ;  /* 0x000000ff000d7202 */ /* 0x000fe40000000f00 */
[C---:B0-----:R-:W-:Y:S01]  /*0160*/  ISETP.GE.U32.AND P0, PT, R11.reuse, 0x8, PT ;  /* 0x000000080b00780c */ /* 0x041fe20003f06070 */
[----:B------:R-:W-:Y:S01]  /*0170*/  IMAD R12, R11, UR4, R0 ;  /* 0x000000040b0c7c24 */ /* 0x000fe2000f8e0200 */
[----:B------:R-:W-:-:S04]  /*0180*/  UIADD3 UR4, UPT, UPT, UR4, 0x1, URZ ;  /* 0x0000000104047890 */ /* 0x000fc8000fffe0ff */
[----:B------:R-:W-:-:S07]  /*0190*/  UISETP.NE.AND UP0, UPT, UR4, 0x8, UPT ;  /* 0x000000080400788c */ /* 0x000fce000bf05270 */
[----:B------:R-:W-:Y:S05]  /*01a0*/  @!P0 BRA `(.L_x_1) ;  /* 0x0000000400a48947 */ /* 0x000fea0003800000 */
[----:B------:R-:W0:Y:S01]  /*01b0*/  LDCU.128 UR12, c[0x0][0x390] ;  /* 0x00007200ff0c77ac */ /* 0x000e220008000c00 */
[----:B------:R-:W-:Y:S01]  /*01c0*/  HFMA2 R14, -RZ, RZ, 0, 0 ;  /* 0x00000000ff0e7431 */ /* 0x000fe200000001ff */
[----:B------:R-:W-:Y:S01]  /*01d0*/  MOV R13, R12 ;  /* 0x0000000c000d7202 */ /* 0x000fe20000000f00 */
[----:B0-----:R-:W-:Y:S02]  /*01e0*/  UIADD3 UR8, UP1, UPT, UR12, 0x10, URZ ;  /* 0x000000100c087890 */ /* 0x001fe4000ff3e0ff */
[----:B------:R-:W-:Y:S02]  /*01f0*/  UIADD3 UR6, UP2, UPT, UR14, 0x10, URZ ;  /* 0x000000100e067890 */ /* 0x000fe4000ff5e0ff */
[----:B------:R-:W-:Y:S02]  /*0200*/  UIADD3.X UR9, UPT, UPT, URZ, UR13, URZ, UP1, !UPT ;  /* 0x0000000dff097290 */ /* 0x000fe40008ffe4ff */
[----:B------:R-:W-:Y:S01]  /*0210*/  UIADD3.X UR7, UPT, UPT, URZ, UR15, URZ, UP2, !UPT ;  /* 0x0000000fff077290 */ /* 0x000fe200097fe4ff */
[----:B------:R-:W-:-:S02]  /*0220*/  MOV R6, UR8 ;  /* 0x0000000800067c02 */ /* 0x000fc40008000f00 */
[----:B------:R-:W-:Y:S01]  /*0230*/  MOV R2, UR6 ;  /* 0x0000000600027c02 */ /* 0x000fe20008000f00 */
[----:B------:R-:W-:Y:S01]  /*0240*/  UMOV UR6, UR10 ;  /* 0x0000000a00067c82 */ /* 0x000fe20008000000 */
[----:B------:R-:W-:Y:S02]  /*0250*/  MOV R7, UR9 ;  /* 0x0000000900077c02 */ /* 0x000fe40008000f00 */
[----:B------:R-:W-:-:S07]  /*0260*/  MOV R3, UR7 ;  /* 0x0000000700037c02 */ /* 0x000fce0008000f00 */
.L_x_2:
[----:B------:R-:W0:Y:S01]  /*0270*/  LDC.64 R4, c[0x0][0x388] ;  /* 0x0000e200ff047b82 */ /* 0x000e220000000a00 */
[----:B------:R-:W2:Y:S04]  /*0280*/  LDG.E R19, desc[UR18][R2.64+-0x10] ;  /* 0xfffff01202137981 */ /* 0x000ea8000c1e1900 */
[----:B------:R-:W3:Y:S03]  /*0290*/  LDG.E R18, desc[UR18][R6.64+-0x10] ;  /* 0xfffff01206127981 */ /* 0x000ee6000c1e1900 */
[----:B------:R-:W1:Y:S01]  /*02a0*/  LDC.64 R8, c[0x0][0x380] ;  /* 0x0000e000ff087b82 */ /* 0x000e620000000a00 */
[----:B------:R-:W4:Y:S04]  /*02b0*/  LDG.E R22, desc[UR18][R2.64+-0xc] ;  /* 0xfffff41202167981 */ /* 0x000f28000c1e1900 */
[----:B------:R-:W5:Y:S04]  /*02c0*/  LDG.E R20, desc[UR18][R6.64+-0xc] ;  /* 0xfffff41206147981 */ /* 0x000f68000c1e1900 */
[----:B------:R-:W5:Y:S01]  /*02d0*/  LDG.E R28, desc[UR18][R6.64+0xc] ;  /* 0x00000c12061c7981 */ /* 0x000f62000c1e1900 */
[----:B0-----:R-:W-:-:S05]  /*02e0*/  IMAD.WIDE R4, R13, 0x4, R4 ;  /* 0x000000040d047825 */ /* 0x001fca00078e0204 */
[----:B------:R-:W2:Y:S01]  /*02f0*/  LDG.E R25, desc[UR18][R4.64] ;  /* 0x0000001204197981 */ /* 0x000ea2000c1e1900 */
[----:B-1----:R-:W-:-:S03]  /*0300*/  IMAD.WIDE R8, R13, 0x4, R8 ;  /* 0x000000040d087825 */ /* 0x002fc600078e0208 */
[----:B------:R-:W4:Y:S04]  /*0310*/  LDG.E R23, desc[UR18][R4.64+0x4] ;  /* 0x0000041204177981 */ /* 0x000f28000c1e1900 */
[----:B------:R-:W3:Y:S04]  /*0320*/  LDG.E R16, desc[UR18][R8.64] ;  /* 0x0000001208107981 */ /* 0x000ee8000c1e1900 */
[----:B------:R-:W5:Y:S04]  /*0330*/  LDG.E R17, desc[UR18][R8.64+0x4] ;  /* 0x0000041208117981 */ /* 0x000f68000c1e1900 */
[----:B------:R-:W5:Y:S04]  /*0340*/  LDG.E R27, desc[UR18][R8.64+0xc] ;  /* 0x00000c12081b7981 */ /* 0x000f68000c1e1900 */
[----:B------:R-:W5:Y:S01]  /*0350*/  LDG.E R29, desc[UR18][R4.64+0x1c] ;  /* 0x00001c12041d7981 */ /* 0x000f62000c1e1900 */
[-C--:B--2---:R-:W-:Y:S01]  /*0360*/  FMUL R21, R25, R19.reuse ;  /* 0x0000001319157220 */ /* 0x084fe20000400000 */
[----:B---3--:R-:W-:-:S03]  /*0370*/  FMUL R26, R16, R19 ;  /* 0x00000013101a7220 */ /* 0x008fc60000400000 */
[-C--:B------:R-:W-:Y:S01]  /*0380*/  FFMA R24, R16, R18.reuse, R21 ;  /* 0x0000001210187223 */ /* 0x080fe20000000015 */
[----:B------:R-:W2:Y:S04]  /*0390*/  LDG.E R19, desc[UR18][R4.64+0x8] ;  /* 0x0000081204137981 */ /* 0x000ea8000c1e1900 */
[----:B------:R-:W2:Y:S01]  /*03a0*/  LDG.E R16, desc[UR18][R2.64+-0x8] ;  /* 0xfffff81202107981 */ /* 0x000ea2000c1e1900 */
[----:B------:R-:W-:-:S03]  /*03b0*/  FFMA R25, R25, R18, -R26 ;  /* 0x0000001219197223 */ /* 0x000fc6000000081a */
[----:B------:R-:W3:Y:S04]  /*03c0*/  LDG.E R21, desc[UR18][R8.64+0x8] ;  /* 0x0000081208157981 */ /* 0x000ee8000c1e1900 */
[----:B------:R-:W3:Y:S01]  /*03d0*/  LDG.E R18, desc[UR18][R6.64+-0x8] ;  /* 0xfffff81206127981 */ /* 0x000ee2000c1e1900 */
[----:B------:R-:W-:Y:S01]  /*03e0*/  FADD R15, R24, R15 ;  /* 0x0000000f180f7221 */ /* 0x000fe20000000000 */
[-C--:B----4-:R-:W-:Y:S01]  /*03f0*/  FMUL R24, R23, R22.reuse ;  /* 0x0000001617187220 */ /* 0x090fe20000400000 */
[----:B-----5:R-:W-:-:S03]  /*0400*/  FMUL R22, R17, R22 ;  /* 0x0000001611167220 */ /* 0x020fc60000400000 */
[-C--:B------:R-:W-:Y:S01]  /*0410*/  FFMA R24, R17, R20.reuse, R24 ;  /* 0x0000001411187223 */ /* 0x080fe20000000018 */
[----:B------:R-:W-:Y:S01]  /*0420*/  FFMA R20, R23, R20, -R22 ;  /* 0x0000001417147223 */ /* 0x000fe20000000816 */
[----:B------:R-:W4:Y:S01]  /*0430*/  LDG.E R17, desc[UR18][R4.64+0xc] ;  /* 0x00000c1204117981 */ /* 0x000f22000c1e1900 */
[----:B------:R-:W-:-:S03]  /*0440*/  FADD R23, R25, R14 ;  /* 0x0000000e19177221 */ /* 0x000fc60000000000 */
[----:B------:R-:W4:Y:S01]  /*0450*/  LDG.E R22, desc[UR18][R2.64+-0x4] ;  /* 0xfffffc1202167981 */ /* 0x000f22000c1e1900 */
[----:B------:R-:W-:-:S03]  /*0460*/  FADD R25, R15, R24 ;  /* 0x000000180f197221 */ /* 0x000fc60000000000 */
[----:B------:R-:W5:Y:S04]  /*0470*/  LDG.E R24, desc[UR18][R6.64+-0x4] ;  /* 0xfffffc1206187981 */ /* 0x000f68000c1e1900 */
[----:B------:R-:W5:Y:S04]  /*0480*/  LDG.E R15, desc[UR18][R8.64+0x10] ;  /* 0x00001012080f7981 */ /* 0x000f68000c1e1900 */
[----:B------:R-:W5:Y:S01]  /*0490*/  LDG.E R14, desc[UR18][R4.64+0x10] ;  /* 0x00001012040e7981 */ /* 0x000f62000c1e1900 */
[-C--:B--2---:R-:W-:Y:S01]  /*04a0*/  FMUL R26, R19, R16.reuse ;  /* 0x00000010131a7220 */ /* 0x084fe20000400000 */
[----:B---3--:R-:W-:-:S03]  /*04b0*/  FMUL R16, R21, R16 ;  /* 0x0000001015107220 */ /* 0x008fc60000400000 */
[-C--:B------:R-:W-:Y:S01]  /*04c0*/  FFMA R26, R21, R18.reuse, R26 ;  /* 0x00000012151a7223 */ /* 0x080fe2000000001a */
[----:B------:R-:W-:Y:S02]  /*04d0*/  FFMA R19, R19, R18, -R16 ;  /* 0x0000001213137223 */ /* 0x000fe40000000810 */
[----:B------:R-:W2:Y:S04]  /*04e0*/  LDG.E R18, desc[UR18][R2.64] ;  /* 0x0000001202127981 */ /* 0x000ea8000c1e1900 */
[----:B------:R-:W3:Y:S01]  /*04f0*/  LDG.E R16, desc[UR18][R6.64] ;  /* 0x0000001206107981 */ /* 0x000ee2000c1e1900 */
[----:B------:R-:W-:Y:S01]  /*0500*/  FADD R21, R25, R26 ;  /* 0x0000001a19157221 */ /* 0x000fe20000000000 */
[----:B------:R-:W-:Y:S02]  /*0510*/  FADD R20, R23, R20 ;  /* 0x0000001417147221 */ /* 0x000fe40000000000 */
[----:B------:R-:W3:Y:S01]  /*0520*/  LDG.E R23, desc[UR18][R8.64+0x14] ;  /* 0x0000141208177981 */ /* 0x000ee2000c1e1900 */
[-C--:B----4-:R-:W-:Y:S01]  /*0530*/  FMUL R26, R17, R22.reuse ;  /* 0x00000016111a7220 */ /* 0x090fe20000400000 */
[----:B------:R-:W-:Y:S01]  /*0540*/  FMUL R22, R27, R22 ;  /* 0x000000161b167220 */ /* 0x000fe20000400000 */
[----:B------:R-:W-:-:S02]  /*0550*/  FADD R19, R20, R19 ;  /* 0x0000001314137221 */ /* 0x000fc40000000000 */
[-C--:B-----5:R-:W-:Y:S01]  /*0560*/  FFMA R26, R27, R24.reuse, R26 ;  /* 0x000000181b1a7223 */ /* 0x0a0fe2000000001a */
[----:B------:R-:W-:Y:S01]  /*0570*/  FFMA R20, R17, R24, -R22 ;  /* 0x0000001811147223 */ /* 0x000fe20000000816 */
[----:B------:R-:W4:Y:S02]  /*0580*/  LDG.E R27, desc[UR18][R8.64+0x1c] ;  /* 0x00001c12081b7981 */ /* 0x000f24000c1e1900 */
[----:B------:R-:W-:Y:S02]  /*0590*/  FADD R21, R21, R26 ;  /* 0x0000001a15157221 */ /* 0x000fe40000000000 */
[----:B------:R-:W5:Y:S04]  /*05a0*/  LDG.E R22, desc[UR18][R2.64+0x4] ;  /* 0x0000041202167981 */ /* 0x000f68000c1e1900 */
[----:B------:R-:W5:Y:S01]  /*05b0*/  LDG.E R17, desc[UR18][R4.64+0x14] ;  /* 0x0000141204117981 */ /* 0x000f62000c1e1900 */
[-C--:B--2---:R-:W-:Y:S01]  /*05c0*/  FMUL R25, R15, R18.reuse ;  /* 0x000000120f197220 */ /* 0x084fe20000400000 */
[----:B------:R-:W-:-:S02]  /*05d0*/  FMUL R24, R14, R18 ;  /* 0x000000120e187220 */ /* 0x000fc40000400000 */
[----:B------:R-:W2:Y:S01]  /*05e0*/  LDG.E R18, desc[UR18][R6.64+0x4] ;  /* 0x0000041206127981 */ /* 0x000ea2000c1e1900 */
[-C--:B---3--:R-:W-:Y:S01]  /*05f0*/  FFMA R26, R14, R16.reuse, -R25 ;  /* 0x000000100e1a7223 */ /* 0x088fe20000000819 */
[----:B------:R-:W-:Y:S02]  /*0600*/  FFMA R24, R15, R16, R24 ;  /* 0x000000100f187223 */ /* 0x000fe40000000018 */
[----:B------:R-:W3:Y:S04]  /*0610*/  LDG.E R25, desc[UR18][R2.64+0x8] ;  /* 0x0000081202197981 */ /* 0x000ee8000c1e1900 */
[----:B------:R-:W3:Y:S04]  /*0620*/  LDG.E R15, desc[UR18][R4.64+0x18] ;  /* 0x00001812040f7981 */ /* 0x000ee8000c1e1900 */
[----:B------:R-:W4:Y:S04]  /*0630*/  LDG.E R14, desc[UR18][R8.64+0x18] ;  /* 0x00001812080e7981 */ /* 0x000f28000c1e1900 */
[----:B------:R0:W4:Y:S04]  /*0640*/  LDG.E R16, desc[UR18][R6.64+0x8] ;  /* 0x0000081206107981 */ /* 0x000128000c1e1900 */
[----:B------:R1:W4:Y:S01]  /*0650*/  LDG.E R4, desc[UR18][R2.64+0xc] ;  /* 0x00000c1202047981 */ /* 0x000322000c1e1900 */
[----:B------:R-:W-:Y:S01]  /*0660*/  FADD R19, R19, R20 ;  /* 0x0000001413137221 */ /* 0x000fe20000000000 */
[-C--:B-----5:R-:W-:Y:S01]  /*0670*/  FMUL R20, R17, R22.reuse ;  /* 0x0000001611147220 */ /* 0x0a0fe20000400000 */
[----:B------:R-:W-:Y:S01]  /*0680*/  FMUL R22, R23, R22 ;  /* 0x0000001617167220 */ /* 0x000fe20000400000 */
[----:B------:R-:W-:Y:S01]  /*0690*/  UIADD3 UR6, UPT, UPT, UR6, 0x8, URZ ;  /* 0x0000000806067890 */ /* 0x000fe2000fffe0ff */
[----:B------:R-:W-:Y:S01]  /*06a0*/  FADD R21, R21, R24 ;  /* 0x0000001815157221 */ /* 0x000fe20000000000 */
[----:B------:R-:W-:-:S02]  /*06b0*/  FADD R19, R19, R26 ;  /* 0x0000001a13137221 */ /* 0x000fc40000000000 */
[----:B------:R-:W-:Y:S01]  /*06c0*/  UISETP.NE.AND UP1, UPT, UR6, URZ, UPT ;  /* 0x000000ff0600728c */ /* 0x000fe2000bf25270 */
[----:B0-----:R-:W-:-:S04]  /*06d0*/  IADD3 R6, P0, PT, R6, 0x20, RZ ;  /* 0x0000002006067810 */ /* 0x001fc80007f1e0ff */
[----:B------:R-:W-:Y:S02]  /*06e0*/  IADD3.X R7, PT, PT, RZ, R7, RZ, P0, !PT ;  /* 0x00000007ff077210 */ /* 0x000fe400007fe4ff */
[----:B-1----:R-:W-:Y:S02]  /*06f0*/  IADD3 R2, P0, PT, R2, 0x20, RZ ;  /* 0x0000002002027810 */ /* 0x002fe40007f1e0ff */
[----:B------:R-:W-:Y:S02]  /*0700*/  IADD3 R13, PT, PT, R13, 0x8, RZ ;  /* 0x000000080d0d7810 */ /* 0x000fe40007ffe0ff */
[----:B------:R-:W-:Y:S01]  /*0710*/  IADD3.X R3, PT, PT, RZ, R3, RZ, P0, !PT ;  /* 0x00000003ff037210 */ /* 0x000fe200007fe4ff */
[-C--:B--2---:R-:W-:Y:S01]  /*0720*/  FFMA R20, R23, R18.reuse, R20 ;  /* 0x0000001217147223 */ /* 0x084fe20000000014 */
[----:B------:R-:W-:Y:S01]  /*0730*/  FFMA R22, R17, R18, -R22 ;  /* 0x0000001211167223 */ /* 0x000fe20000000816 */
[-C--:B---3--:R-:W-:Y:S02]  /*0740*/  FMUL R5, R15, R25.reuse ;  /* 0x000000190f057220 */ /* 0x088fe40000400000 */
[----:B------:R-:W-:Y:S01]  /*0750*/  FADD R20, R21, R20 ;  /* 0x0000001415147221 */ /* 0x000fe20000000000 */
[C---:B----4-:R-:W-:Y:S01]  /*0760*/  FMUL R8, R14.reuse, R25 ;  /* 0x000000190e087220 */ /* 0x050fe20000400000 */
[----:B------:R-:W-:Y:S01]  /*0770*/  FADD R19, R19, R22 ;  /* 0x0000001613137221 */ /* 0x000fe20000000000 */
[----:B------:R-:W-:-:S02]  /*0780*/  FFMA R5, R14, R16, R5 ;  /* 0x000000100e057223 */ /* 0x000fc40000000005 */
[----:B------:R-:W-:Y:S01]  /*0790*/  FFMA R8, R15, R16, -R8 ;  /* 0x000000100f087223 */ /* 0x000fe20000000808 */
[-C--:B------:R-:W-:Y:S01]  /*07a0*/  FMUL R14, R29, R4.reuse ;  /* 0x000000041d0e7220 */ /* 0x080fe20000400000 */
[----:B------:R-:W-:Y:S01]  /*07b0*/  FMUL R4, R27, R4 ;  /* 0x000000041b047220 */ /* 0x000fe20000400000 */
[----:B------:R-:W-:Y:S01]  /*07c0*/  FADD R5, R20, R5 ;  /* 0x0000000514057221 */ /* 0x000fe20000000000 */
[----:B------:R-:W-:Y:S01]  /*07d0*/  FADD R8, R19, R8 ;  /* 0x0000000813087221 */ /* 0x000fe20000000000 */
[-C--:B------:R-:W-:Y:S01]  /*07e0*/  FFMA R14, R27, R28.reuse, R14 ;  /* 0x0000001c1b0e7223 */ /* 0x080fe2000000000e */
[----:B------:R-:W-:-:S03]  /*07f0*/  FFMA R29, R29, R28, -R4 ;  /* 0x0000001c1d1d7223 */ /* 0x000fc60000000804 */
[----:B------:R-:W-:Y:S01]  /*0800*/  FADD R15, R5, R14 ;  /* 0x0000000e050f7221 */ /* 0x000fe20000000000 */
[----:B------:R-:W-:Y:S01]  /*0810*/  FADD R14, R8, R29 ;  /* 0x0000001d080e7221 */ /* 0x000fe20000000000 */
[----:B------:R-:W-:Y:S06]  /*0820*/  BRA.U UP1, `(.L_x_2) ;  /* 0xfffffff901907547 */ /* 0x000fec000b83ffff */
[----:B------:R-:W-:-:S07]  /*0830*/  MOV R13, UR16 ;  /* 0x00000010000d7c02 */ /* 0x000fce0008000f00 */
.L_x_1:
[----:B------:R-:W-:-:S09]  /*0840*/  UISETP.NE.AND UP1, UPT, UR11, URZ, UPT ;  /* 0x000000ff0b00728c */ /* 0x000fd2000bf25270 */
[----:B------:R-:W-:Y:S05]  /*0850*/  BRA.U !UP1, `(.L_x_3) ;  /* 0x0000000509b07547 */ /* 0x000fea000b800000 */
[----:B------:R-:W-:Y:S02]  /*0860*/  UIADD3 UR6, UPT, UPT, UR11, -0x1, URZ ;  /* 0xffffffff0b067890 */ /* 0x000fe4000fffe0ff */
[----:B------:R-:W-:Y:S02]  /*0870*/  UISETP.NE.AND UP2, UPT, UR5, URZ, UPT ;  /* 0x000000ff0500728c */ /* 0x000fe4000bf45270 */
[----:B------:R-:W-:-:S09]  /*0880*/  UISETP.GE.U32.AND UP1, UPT, UR6, 0x3, UPT ;  /* 0x000000030600788c */ /* 0x000fd2000bf26070 */
[----:B------:R-:W-:Y:S05]  /*0890*/  BRA.U !UP1, `(.L_x_4) ;  /* 0x0000000109c87547 */ /* 0x000fea000b800000 */
[----:B------:R-:W0:Y:S01]  /*08a0*/  LDC.64 R6, c[0x0][0x388] ;  /* 0x0000e200ff067b82 */ /* 0x000e220000000a00 */
[----:B------:R-:W-:-:S07]  /*08b0*/  IADD3 R17, PT, PT, R12, R13, RZ ;  /* 0x0000000d0c117210 */ /* 0x000fce0007ffe0ff */
[----:B------:R-:W1:Y:S08]  /*08c0*/  LDC.64 R4, c[0x0][0x398] ;  /* 0x0000e600ff047b82 */ /* 0x000e700000000a00 */
[----:B------:R-:W2:Y:S08]  /*08d0*/  LDC.64 R2, c[0x0][0x380] ;  /* 0x0000e000ff027b82 */ /* 0x000eb00000000a00 */
[----:B------:R-:W3:Y:S01]  /*08e0*/  LDC.64 R8, c[0x0][0x390] ;  /* 0x0000e400ff087b82 */ /* 0x000ee20000000a00 */
[----:B0-----:R-:W-:-:S05]  /*08f0*/  IMAD.WIDE R6, R17, 0x4, R6 ;  /* 0x0000000411067825 */ /* 0x001fca00078e0206 */
[----:B------:R-:W4:Y:S01]  /*0900*/  LDG.E R21, desc[UR18][R6.64] ;  /* 0x0000001206157981 */ /* 0x000f22000c1e1900 */
[----:B-1----:R-:W-:-:S03]  /*0910*/  IMAD.WIDE.U32 R4, R13, 0x4, R4 ;  /* 0x000000040d047825 */ /* 0x002fc600078e0004 */
[----:B------:R-:W5:Y:S04]  /*0920*/  LDG.E R16, desc[UR18][R6.64+0x4] ;  /* 0x0000041206107981 */ /* 0x000f68000c1e1900 */
[----:B------:R-:W4:Y:S01]  /*0930*/  LDG.E R18, desc[UR18][R4.64] ;  /* 0x0000001204127981 */ /* 0x000f22000c1e1900 */
[----:B--2---:R-:W-:-:S03]  /*0940*/  IMAD.WIDE R2, R17, 0x4, R2 ;  /* 0x0000000411027825 */ /* 0x004fc600078e0202 */
[----:B------:R-:W5:Y:S04]  /*0950*/  LDG.E R17, desc[UR18][R4.64+0x4] ;  /* 0x0000041204117981 */ /* 0x000f68000c1e1900 */
[----:B------:R-:W2:Y:S01]  /*0960*/  LDG.E R20, desc[UR18][R2.64] ;  /* 0x0000001202147981 */ /* 0x000ea2000c1e1900 */
[----:B---3--:R-:W-:-:S03]  /*0970*/  IMAD.WIDE.U32 R8, R13, 0x4, R8 ;  /* 0x000000040d087825 */ /* 0x008fc600078e0008 */
[----:B------:R-:W3:Y:S04]  /*0980*/  LDG.E R23, desc[UR18][R6.64+0x8] ;  /* 0x0000081206177981 */ /* 0x000ee8000c1e1900 */
[----:B------:R-:W5:Y:S04]  /*0990*/  LDG.E R22, desc[UR18][R8.64] ;  /* 0x0000001208167981 */ /* 0x000f68000c1e1900 */
[----:B------:R-:W3:Y:S04]  /*09a0*/  LDG.E R25, desc[UR18][R2.64+0x8] ;  /* 0x0000081202197981 */ /* 0x000ee8000c1e1900 */
[----:B------:R-:W3:Y:S04]  /*09b0*/  LDG.E R26, desc[UR18][R6.64+0xc] ;  /* 0x00000c12061a7981 */ /* 0x000ee8000c1e1900 */
[----:B------:R-:W3:Y:S04]  /*09c0*/  LDG.E R27, desc[UR18][R4.64+0xc] ;  /* 0x00000c12041b7981 */ /* 0x000ee8000c1e1900 */
[----:B------:R-:W3:Y:S04]  /*09d0*/  LDG.E R28, desc[UR18][R2.64+0xc] ;  /* 0x00000c12021c7981 */ /* 0x000ee8000c1e1900 */
[----:B------:R-:W3:Y:S01]  /*09e0*/  LDG.E R29, desc[UR18][R8.64+0xc] ;  /* 0x00000c12081d7981 */ /* 0x000ee2000c1e1900 */
[-C--:B----4-:R-:W-:Y:S01]  /*09f0*/  FMUL R19, R21, R18.reuse ;  /* 0x0000001215137220 */ /* 0x090fe20000400000 */
[----:B--2---:R-:W-:-:S02]  /*0a00*/  FMUL R24, R20, R18 ;  /* 0x0000001214187220 */ /* 0x004fc40000400000 */
[----:B------:R0:W2:Y:S01]  /*0a10*/  LDG.E R18, desc[UR18][R2.64+0x4] ;  /* 0x0000041202127981 */ /* 0x0000a2000c1e1900 */
[-C--:B-----5:R-:W-:Y:S01]  /*0a20*/  FFMA R20, R20, R22.reuse, R19 ;  /* 0x0000001614147223 */ /* 0x0a0fe20000000013 */
[----:B------:R-:W-:Y:S02]  /*0a30*/  FFMA R21, R21, R22, -R24 ;  /* 0x0000001615157223 */ /* 0x000fe40000000818 */
[----:B------:R-:W4:Y:S04]  /*0a40*/  LDG.E R19, desc[UR18][R8.64+0x4] ;  /* 0x0000041208137981 */ /* 0x000f28000c1e1900 */
[----:B------:R-:W3:Y:S04]  /*0a50*/  LDG.E R22, desc[UR18][R4.64+0x8] ;  /* 0x0000081204167981 */ /* 0x000ee8000c1e1900 */
[----:B------:R-:W5:Y:S01]  /*0a60*/  LDG.E R24, desc[UR18][R8.64+0x8] ;  /* 0x0000081208187981 */ /* 0x000f62000c1e1900 */
[-C--:B0-----:R-:W-:Y:S01]  /*0a70*/  FMUL R3, R16, R17.reuse ;  /* 0x0000001110037220 */ /* 0x081fe20000400000 */
[----:B------:R-:W-:Y:S01]  /*0a80*/  FADD R20, R15, R20 ;  /* 0x000000140f147221 */ /* 0x000fe20000000000 */
[----:B------:R-:W-:Y:S01]  /*0a90*/  FADD R21, R14, R21 ;  /* 0x000000150e157221 */ /* 0x000fe20000000000 */
[----:B------:R-:W-:Y:S01]  /*0aa0*/  IADD3 R13, PT, PT, R13, 0x4, RZ ;  /* 0x000000040d0d7810 */ /* 0x000fe20007ffe0ff */
[C---:B--2---:R-:W-:Y:S01]  /*0ab0*/  FMUL R17, R18.reuse, R17 ;  /* 0x0000001112117220 */ /* 0x044fe20000400000 */
[----:B----4-:R-:W-:-:S03]  /*0ac0*/  FFMA R15, R18, R19, R3 ;  /* 0x00000013120f7223 */ /* 0x010fc60000000003 */
[----:B------:R-:W-:Y:S01]  /*0ad0*/  FFMA R16, R16, R19, -R17 ;  /* 0x0000001310107223 */ /* 0x000fe20000000811 */
[-C--:B---3--:R-:W-:Y:S01]  /*0ae0*/  FMUL R6, R23, R22.reuse ;  /* 0x0000001617067220 */ /* 0x088fe20000400000 */
[----:B------:R-:W-:Y:S01]  /*0af0*/  FMUL R22, R25, R22 ;  /* 0x0000001619167220 */ /* 0x000fe20000400000 */
[-C--:B------:R-:W-:Y:S01]  /*0b00*/  FMUL R3, R26, R27.reuse ;  /* 0x0000001b1a037220 */ /* 0x080fe20000400000 */
[----:B------:R-:W-:Y:S01]  /*0b10*/  FADD R15, R20, R15 ;  /* 0x0000000f140f7221 */ /* 0x000fe20000000000 */
[----:B------:R-:W-:Y:S01]  /*0b20*/  FADD R16, R21, R16 ;  /* 0x0000001015107221 */ /* 0x000fe20000000000 */
[-C--:B-----5:R-:W-:Y:S01]  /*0b30*/  FFMA R6, R25, R24.reuse, R6 ;  /* 0x0000001819067223 */ /* 0x0a0fe20000000006 */
[----:B------:R-:W-:Y:S01]  /*0b40*/  FFMA R23, R23, R24, -R22 ;  /* 0x0000001817177223 */ /* 0x000fe20000000816 */
[C---:B------:R-:W-:Y:S01]  /*0b50*/  FMUL R27, R28.reuse, R27 ;  /* 0x0000001b1c1b7220 */ /* 0x040fe20000400000 */
[-C--:B------:R-:W-:Y:S01]  /*0b60*/  FFMA R28, R28, R29.reuse, R3 ;  /* 0x0000001d1c1c7223 */ /* 0x080fe20000000003 */
[----:B------:R-:W-:Y:S01]  /*0b70*/  FADD R15, R15, R6 ;  /* 0x000000060f0f7221 */ /* 0x000fe20000000000 */
[----:B------:R-:W-:Y:S01]  /*0b80*/  FADD R16, R16, R23 ;  /* 0x0000001710107221 */ /* 0x000fe20000000000 */
[----:B------:R-:W-:-:S02]  /*0b90*/  FFMA R27, R26, R29, -R27 ;  /* 0x0000001d1a1b7223 */ /* 0x000fc4000000081b */
[----:B------:R-:W-:Y:S02]  /*0ba0*/  FADD R15, R15, R28 ;  /* 0x0000001c0f0f7221 */ /* 0x000fe40000000000 */
[----:B------:R-:W-:-:S07]  /*0bb0*/  FADD R14, R16, R27 ;  /* 0x0000001b100e7221 */ /* 0x000fce0000000000 */
.L_x_4:
[----:B------:R-:W-:Y:S05]  /*0bc0*/  BRA.U !UP2, `(.L_x_3) ;  /* 0x000000010ad47547 */ /* 0x000fea000b800000 */
[----:B------:R-:W-:Y:S01]  /*0bd0*/  UISETP.NE.AND UP1, UPT, UR5, 0x1, UPT ;  /* 0x000000010500788c */ /* 0x000fe2000bf25270 */
[----:B------:R-:W-:-:S08]  /*0be0*/  LOP3.LUT P0, RZ, R11, 0x1, RZ, 0xc0, !PT ;  /* 0x000000010bff7812 */ /* 0x000fd0000780c0ff */
        /* <DEDUP_REMOVED lines=16> */
[----:B------:R-:W3:Y:S04]  /*0cf0*/  LDG.E R17, desc[UR18][R8.64] ;  /* 0x0000001208117981 */ /* 0x000ee8000c1e1900 */
[----:B------:R-:W3:Y:S01]  /*0d00*/  LDG.E R23, desc[UR18][R8.64+0x4] ;  /* 0x0000041208177981 */ /* 0x000ee2000c1e1900 */
[----:B------:R-:W-:Y:S01]  /*0d10*/  IADD3 R13, PT, PT, R13, 0x2, RZ ;  /* 0x000000020d0d7810 */ /* 0x000fe20007ffe0ff */
[-C--:B----4-:R-:W-:Y:S01]  /*0d20*/  FMUL R20, R16, R18.reuse ;  /* 0x0000001210147220 */ /* 0x090fe20000400000 */
[----:B--2---:R-:W-:Y:S01]  /*0d30*/  FMUL R19, R11, R18 ;  /* 0x000000120b137220 */ /* 0x004fe20000400000 */
[----:B-----5:R-:W-:-:S02]  /*0d40*/  FMUL R18, R22, R24 ;  /* 0x0000001816127220 */ /* 0x020fc40000400000 */
[-C--:B---3--:R-:W-:Y:S01]  /*0d50*/  FFMA R20, R11, R17.reuse, R20 ;  /* 0x000000110b147223 */ /* 0x088fe20000000014 */
[----:B------:R-:W-:Y:S01]  /*0d60*/  FFMA R19, R16, R17, -R19 ;  /* 0x0000001110137223 */ /* 0x000fe20000000813 */
[----:B------:R-:W-:Y:S02]  /*0d70*/  FMUL R11, R21, R24 ;  /* 0x00000018150b7220 */ /* 0x000fe40000400000 */
[----:B------:R-:W-:Y:S01]  /*0d80*/  FADD R15, R15, R20 ;  /* 0x000000140f0f7221 */ /* 0x000fe20000000000 */
[-C--:B------:R-:W-:Y:S01]  /*0d90*/  FFMA R18, R21, R23.reuse, R18 ;  /* 0x0000001715127223 */ /* 0x080fe20000000012 */
[----:B------:R-:W-:Y:S01]  /*0da0*/  FADD R14, R14, R19 ;  /* 0x000000130e0e7221 */ /* 0x000fe20000000000 */
[----:B------:R-:W-:Y:S02]  /*0db0*/  FFMA R11, R22, R23, -R11 ;  /* 0x00000017160b7223 */ /* 0x000fe4000000080b */
[----:B------:R-:W-:Y:S02]  /*0dc0*/  FADD R15, R15, R18 ;  /* 0x000000120f0f7221 */ /* 0x000fe40000000000 */
[----:B------:R-:W-:-:S07]  /*0dd0*/  FADD R14, R14, R11 ;  /* 0x0000000b0e0e7221 */ /* 0x000fce0000000000 */
.L_x_5:
[----:B------:R-:W-:Y:S05]  /*0de0*/  @!P0 BRA `(.L_x_3) ;  /* 0x00000000004c8947 */ /* 0x000fea0003800000 */
[----:B------:R-:W0:Y:S01]  /*0df0*/  LDC.64 R6, c[0x0][0x388] ;  /* 0x0000e200ff067b82 */ /* 0x000e220000000a00 */
[----:B------:R-:W-:-:S07]  /*0e00*/  IADD3 R11, PT, PT, R12, R13, RZ ;  /* 0x0000000d0c0b7210 */ /* 0x000fce0007ffe0ff */
[----:B------:R-:W1:Y:S08]  /*0e10*/  LDC.64 R8, c[0x0][0x398] ;  /* 0x0000e600ff087b82 */ /* 0x000e700000000a00 */
[----:B------:R-:W2:Y:S08]  /*0e20*/  LDC.64 R4, c[0x0][0x380] ;  /* 0x0000e000ff047b82 */ /* 0x000eb00000000a00 */
[----:B------:R-:W3:Y:S01]  /*0e30*/  LDC.64 R2, c[0x0][0x390] ;  /* 0x0000e400ff027b82 */ /* 0x000ee20000000a00 */
[----:B0-----:R-:W-:-:S06]  /*0e40*/  IMAD.WIDE R6, R11, 0x4, R6 ;  /* 0x000000040b067825 */ /* 0x001fcc00078e0206 */
[----:B------:R-:W4:Y:S01]  /*0e50*/  LDG.E R6, desc[UR18][R6.64] ;  /* 0x0000001206067981 */ /* 0x000f22000c1e1900 */
[----:B-1----:R-:W-:-:S06]  /*0e60*/  IMAD.WIDE.U32 R8, R13, 0x4, R8 ;  /* 0x000000040d087825 */ /* 0x002fcc00078e0008 */
[----:B------:R-:W4:Y:S01]  /*0e70*/  LDG.E R9, desc[UR18][R8.64] ;  /* 0x0000001208097981 */ /* 0x000f22000c1e1900 */
[----:B--2---:R-:W-:-:S06]  /*0e80*/  IMAD.WIDE R4, R11, 0x4, R4 ;  /* 0x000000040b047825 */ /* 0x004fcc00078e0204 */
[----:B------:R-:W2:Y:S01]  /*0e90*/  LDG.E R4, desc[UR18][R4.64] ;  /* 0x0000001204047981 */ /* 0x000ea2000c1e1900 */
[----:B---3--:R-:W-:-:S06]  /*0ea0*/  IMAD.WIDE.U32 R2, R13, 0x4, R2 ;  /* 0x000000040d027825 */ /* 0x008fcc00078e0002 */
[----:B------:R-:W3:Y:S01]  /*0eb0*/  LDG.E R3, desc[UR18][R2.64] ;  /* 0x0000001202037981 */ /* 0x000ee2000c1e1900 */
[-C--:B----4-:R-:W-:Y:S01]  /*0ec0*/  FMUL R11, R6, R9.reuse ;  /* 0x00000009060b7220 */ /* 0x090fe20000400000 */
[----:B--2---:R-:W-:-:S03]  /*0ed0*/  FMUL R13, R4, R9 ;  /* 0x00000009040d7220 */ /* 0x004fc60000400000 */
[-C--:B---3--:R-:W-:Y:S01]  /*0ee0*/  FFMA R12, R4, R3.reuse, R11 ;  /* 0x00000003040c7223 */ /* 0x088fe2000000000b */
[----:B------:R-:W-:-:S03]  /*0ef0*/  FFMA R13, R6, R3, -R13 ;  /* 0x00000003060d7223 */ /* 0x000fc6000000080d */
[----:B------:R-:W-:Y:S01]  /*0f00*/  FADD R15, R15, R12 ;  /* 0x0000000c0f0f7221 */ /* 0x000fe20000000000 */
[----:B------:R-:W-:-:S07]  /*0f10*/  FADD R14, R14, R13 ;  /* 0x0000000d0e0e7221 */ /* 0x000fce0000000000 */
.L_x_3:
[----:B------:R-:W-:-:S04]  /*0f20*/  FMUL R14, R14, R14 ;  /* 0x0000000e0e0e7220 */ /* 0x000fc80000400000 */
[----:B------:R-:W-:-:S04]  /*0f30*/  FFMA R15, R15, R15, R14 ;  /* 0x0000000f0f0f7223 */ /* 0x000fc8000000000e */
[----:B------:R-:W-:Y:S01]  /*0f40*/  FADD R10, R15, R10 ;  /* 0x0000000a0f0a7221 */ /* 0x000fe20000000000 */
[----:B------:R-:W-:Y:S06]  /*0f50*/  BRA.U UP0, `(.L_x_6) ;  /* 0xfffffff100747547 */ /* 0x000fec000b83ffff */
.L_x_0:
[----:B------:R-:W0:Y:S02]  /*0f60*/  LDC.64 R2, c[0x0][0x3a8] ;  /* 0x0000ea00ff027b82 */ /* 0x000e240000000a00 */
[----:B0-----:R-:W-:-:S05]  /*0f70*/  IMAD.WIDE R2, R0, 0x4, R2 ;  /* 0x0000000400027825 */ /* 0x001fca00078e0202 */
[----:B------:R-:W-:Y:S01]  /*0f80*/  STG.E desc[UR18][R2.64], R10 ;  /* 0x0000000a02007986 */ /* 0x000fe2000c101912 */
[----:B------:R-:W-:Y:S05]  /*0f90*/  EXIT ;  /* 0x000000000000794d */ /* 0x000fea0003800000 */
.L_x_7:
[----:B------:R-:W-:-:S00]  /*0fa0*/  BRA `(.L_x_7) ;  /* 0xfffffffc00fc7947 */ /* 0x000fc0000383ffff */
[----:B------:R-:W-:-:S00]  /*0fb0*/  NOP ;  /* 0x0000000000007918 */ /* 0x000fc00000000000 */
        /* <DEDUP_REMOVED lines=12> */
.L_x_8:


//--------------------- .nv.shared.reserved.0     --------------------------
	.section	.nv.shared.reserved.0,"aw",@nobits
	.weak		__nv_reservedSMEM_offset_0_alias
	.size		__nv_reservedSMEM_offset_0_alias, 0, 64
	.other		__nv_reservedSMEM_offset_0_alias,@"STO_CUDA_RESERVED_SHARED STV_DEFAULT"
__nv_reservedSMEM_offset_0_alias:
	.zero		0
	.zero		64


//--------------------- .nv.constant0._Z17cudaBYUSimplifiedPfS_S_S_iiS_ --------------------------
	.section	.nv.constant0._Z17cudaBYUSimplifiedPfS_S_S_iiS_,"a",@progbits
	.sectionflags	@""
	.align	4
.nv.constant0._Z17cudaBYUSimplifiedPfS_S_S_iiS_:
	.zero		944


//--------------------- SYMBOLS --------------------------

	.type		.nv.reservedSmem.offset0,@object
	.size		.nv.reservedSmem.offset0,0x4
